//
// Generated by NVIDIA NVVM Compiler
//
// Compiler Build ID: CL-36424714
// Cuda compilation tools, release 13.0, V13.0.88
// Based on NVVM 20.0.0
//

.version 9.0
.target sm_100
.address_size 64

	// .globl	_Z19matrixMultiplyNaivePfS_S_iii
// _ZZ19matrixMultiplyTiledPfS_S_iiiE2As has been demoted
// _ZZ19matrixMultiplyTiledPfS_S_iiiE2Bs has been demoted

.visible .entry _Z19matrixMultiplyNaivePfS_S_iii(
	.param .u64 .ptr .align 1 _Z19matrixMultiplyNaivePfS_S_iii_param_0,
	.param .u64 .ptr .align 1 _Z19matrixMultiplyNaivePfS_S_iii_param_1,
	.param .u64 .ptr .align 1 _Z19matrixMultiplyNaivePfS_S_iii_param_2,
	.param .u32 _Z19matrixMultiplyNaivePfS_S_iii_param_3,
	.param .u32 _Z19matrixMultiplyNaivePfS_S_iii_param_4,
	.param .u32 _Z19matrixMultiplyNaivePfS_S_iii_param_5
)
{
	.reg .pred 	%p<13>;
	.reg .b32 	%r<41>;
	.reg .b32 	%f<68>;
	.reg .b64 	%rd<53>;

	ld.param.u64 	%rd7, [_Z19matrixMultiplyNaivePfS_S_iii_param_0];
	ld.param.u64 	%rd8, [_Z19matrixMultiplyNaivePfS_S_iii_param_1];
	ld.param.u64 	%rd6, [_Z19matrixMultiplyNaivePfS_S_iii_param_2];
	ld.param.u32 	%r20, [_Z19matrixMultiplyNaivePfS_S_iii_param_3];
	ld.param.u32 	%r18, [_Z19matrixMultiplyNaivePfS_S_iii_param_4];
	ld.param.u32 	%r19, [_Z19matrixMultiplyNaivePfS_S_iii_param_5];
	cvta.to.global.u64 	%rd1, %rd8;
	cvta.to.global.u64 	%rd2, %rd7;
	mov.u32 	%r21, %ctaid.y;
	mov.u32 	%r22, %ntid.y;
	mov.u32 	%r23, %tid.y;
	mad.lo.s32 	%r1, %r21, %r22, %r23;
	mov.u32 	%r24, %ctaid.x;
	mov.u32 	%r25, %ntid.x;
	mov.u32 	%r26, %tid.x;
	mad.lo.s32 	%r2, %r24, %r25, %r26;
	setp.ge.s32 	%p1, %r1, %r20;
	setp.ge.s32 	%p2, %r2, %r18;
	or.pred  	%p3, %p1, %p2;
	@%p3 bra 	$L__BB0_14;
	setp.lt.s32 	%p4, %r19, 1;
	mov.f32 	%f67, 0f00000000;
	@%p4 bra 	$L__BB0_13;
	mul.lo.s32 	%r3, %r19, %r1;
	and.b32  	%r4, %r19, 7;
	setp.lt.u32 	%p5, %r19, 8;
	mov.f32 	%f67, 0f00000000;
	mov.b32 	%r39, 0;
	@%p5 bra 	$L__BB0_5;
	and.b32  	%r39, %r19, 2147483640;
	neg.s32 	%r37, %r39;
	shl.b32 	%r7, %r18, 3;
	mul.wide.u32 	%rd9, %r3, 4;
	add.s64 	%rd10, %rd9, %rd2;
	add.s64 	%rd52, %rd10, 16;
	mov.f32 	%f67, 0f00000000;
	mul.wide.s32 	%rd13, %r18, 4;
	mov.u32 	%r36, %r2;
$L__BB0_4:
	.pragma "nounroll";
	ld.global.f32 	%f17, [%rd52+-16];
	mul.wide.s32 	%rd11, %r36, 4;
	add.s64 	%rd12, %rd1, %rd11;
	ld.global.f32 	%f18, [%rd12];
	fma.rn.f32 	%f19, %f17, %f18, %f67;
	ld.global.f32 	%f20, [%rd52+-12];
	add.s64 	%rd14, %rd12, %rd13;
	ld.global.f32 	%f21, [%rd14];
	fma.rn.f32 	%f22, %f20, %f21, %f19;
	ld.global.f32 	%f23, [%rd52+-8];
	add.s64 	%rd15, %rd14, %rd13;
	ld.global.f32 	%f24, [%rd15];
	fma.rn.f32 	%f25, %f23, %f24, %f22;
	ld.global.f32 	%f26, [%rd52+-4];
	add.s64 	%rd16, %rd15, %rd13;
	ld.global.f32 	%f27, [%rd16];
	fma.rn.f32 	%f28, %f26, %f27, %f25;
	ld.global.f32 	%f29, [%rd52];
	add.s64 	%rd17, %rd16, %rd13;
	ld.global.f32 	%f30, [%rd17];
	fma.rn.f32 	%f31, %f29, %f30, %f28;
	ld.global.f32 	%f32, [%rd52+4];
	add.s64 	%rd18, %rd17, %rd13;
	ld.global.f32 	%f33, [%rd18];
	fma.rn.f32 	%f34, %f32, %f33, %f31;
	ld.global.f32 	%f35, [%rd52+8];
	add.s64 	%rd19, %rd18, %rd13;
	ld.global.f32 	%f36, [%rd19];
	fma.rn.f32 	%f37, %f35, %f36, %f34;
	ld.global.f32 	%f38, [%rd52+12];
	add.s64 	%rd20, %rd19, %rd13;
	ld.global.f32 	%f39, [%rd20];
	fma.rn.f32 	%f67, %f38, %f39, %f37;
	add.s32 	%r37, %r37, 8;
	add.s32 	%r36, %r36, %r7;
	add.s64 	%rd52, %rd52, 32;
	setp.ne.s32 	%p6, %r37, 0;
	@%p6 bra 	$L__BB0_4;
$L__BB0_5:
	setp.eq.s32 	%p7, %r4, 0;
	@%p7 bra 	$L__BB0_13;
	and.b32  	%r13, %r19, 3;
	setp.lt.u32 	%p8, %r4, 4;
	@%p8 bra 	$L__BB0_8;
	add.s32 	%r28, %r39, %r3;
	mul.wide.u32 	%rd21, %r28, 4;
	add.s64 	%rd22, %rd2, %rd21;
	ld.global.f32 	%f41, [%rd22];
	mad.lo.s32 	%r29, %r39, %r18, %r2;
	mul.wide.s32 	%rd23, %r29, 4;
	add.s64 	%rd24, %rd1, %rd23;
	ld.global.f32 	%f42, [%rd24];
	fma.rn.f32 	%f43, %f41, %f42, %f67;
	cvt.u64.u32 	%rd25, %r3;
	cvt.u64.u32 	%rd26, %r39;
	add.s64 	%rd27, %rd26, %rd25;
	shl.b64 	%rd28, %rd27, 2;
	add.s64 	%rd29, %rd2, %rd28;
	ld.global.f32 	%f44, [%rd29+4];
	mul.wide.s32 	%rd30, %r18, 4;
	add.s64 	%rd31, %rd24, %rd30;
	ld.global.f32 	%f45, [%rd31];
	fma.rn.f32 	%f46, %f44, %f45, %f43;
	ld.global.f32 	%f47, [%rd29+8];
	add.s64 	%rd32, %rd31, %rd30;
	ld.global.f32 	%f48, [%rd32];
	fma.rn.f32 	%f49, %f47, %f48, %f46;
	ld.global.f32 	%f50, [%rd29+12];
	add.s64 	%rd33, %rd32, %rd30;
	ld.global.f32 	%f51, [%rd33];
	fma.rn.f32 	%f67, %f50, %f51, %f49;
	add.s32 	%r39, %r39, 4;
$L__BB0_8:
	setp.eq.s32 	%p9, %r13, 0;
	@%p9 bra 	$L__BB0_13;
	setp.eq.s32 	%p10, %r13, 1;
	@%p10 bra 	$L__BB0_11;
	add.s32 	%r30, %r39, %r3;
	mul.wide.u32 	%rd34, %r30, 4;
	add.s64 	%rd35, %rd2, %rd34;
	ld.global.f32 	%f53, [%rd35];
	mad.lo.s32 	%r31, %r39, %r18, %r2;
	mul.wide.s32 	%rd36, %r31, 4;
	add.s64 	%rd37, %rd1, %rd36;
	ld.global.f32 	%f54, [%rd37];
	fma.rn.f32 	%f55, %f53, %f54, %f67;
	cvt.u64.u32 	%rd38, %r3;
	cvt.u64.u32 	%rd39, %r39;
	add.s64 	%rd40, %rd39, %rd38;
	shl.b64 	%rd41, %rd40, 2;
	add.s64 	%rd42, %rd2, %rd41;
	ld.global.f32 	%f56, [%rd42+4];
	mul.wide.s32 	%rd43, %r18, 4;
	add.s64 	%rd44, %rd37, %rd43;
	ld.global.f32 	%f57, [%rd44];
	fma.rn.f32 	%f67, %f56, %f57, %f55;
	add.s32 	%r39, %r39, 2;
$L__BB0_11:
	and.b32  	%r32, %r19, 1;
	setp.eq.b32 	%p11, %r32, 1;
	not.pred 	%p12, %p11;
	@%p12 bra 	$L__BB0_13;
	add.s32 	%r33, %r39, %r3;
	mul.wide.u32 	%rd45, %r33, 4;
	add.s64 	%rd46, %rd2, %rd45;
	ld.global.f32 	%f58, [%rd46];
	mad.lo.s32 	%r34, %r39, %r18, %r2;
	mul.wide.s32 	%rd47, %r34, 4;
	add.s64 	%rd48, %rd1, %rd47;
	ld.global.f32 	%f59, [%rd48];
	fma.rn.f32 	%f67, %f58, %f59, %f67;
$L__BB0_13:
	mad.lo.s32 	%r35, %r18, %r1, %r2;
	cvta.to.global.u64 	%rd49, %rd6;
	mul.wide.s32 	%rd50, %r35, 4;
	add.s64 	%rd51, %rd49, %rd50;
	st.global.f32 	[%rd51], %f67;
$L__BB0_14:
	ret;

}
	// .globl	_Z19matrixMultiplyTiledPfS_S_iii
.visible .entry _Z19matrixMultiplyTiledPfS_S_iii(
	.param .u64 .ptr .align 1 _Z19matrixMultiplyTiledPfS_S_iii_param_0,
	.param .u64 .ptr .align 1 _Z19matrixMultiplyTiledPfS_S_iii_param_1,
	.param .u64 .ptr .align 1 _Z19matrixMultiplyTiledPfS_S_iii_param_2,
	.param .u32 _Z19matrixMultiplyTiledPfS_S_iii_param_3,
	.param .u32 _Z19matrixMultiplyTiledPfS_S_iii_param_4,
	.param .u32 _Z19matrixMultiplyTiledPfS_S_iii_param_5
)
{
	.reg .pred 	%p<12>;
	.reg .b32 	%r<42>;
	.reg .b32 	%f<63>;
	.reg .b64 	%rd<13>;
	// demoted variable
	.shared .align 4 .b8 _ZZ19matrixMultiplyTiledPfS_S_iiiE2As[1024];
	// demoted variable
	.shared .align 4 .b8 _ZZ19matrixMultiplyTiledPfS_S_iiiE2Bs[1024];
	ld.param.u64 	%rd3, [_Z19matrixMultiplyTiledPfS_S_iii_param_0];
	ld.param.u64 	%rd4, [_Z19matrixMultiplyTiledPfS_S_iii_param_1];
	ld.param.u64 	%rd5, [_Z19matrixMultiplyTiledPfS_S_iii_param_2];
	ld.param.u32 	%r23, [_Z19matrixMultiplyTiledPfS_S_iii_param_3];
	ld.param.u32 	%r24, [_Z19matrixMultiplyTiledPfS_S_iii_param_4];
	ld.param.u32 	%r25, [_Z19matrixMultiplyTiledPfS_S_iii_param_5];
	mov.u32 	%r26, %ctaid.y;
	mov.u32 	%r27, %ntid.y;
	mov.u32 	%r39, %tid.y;
	mad.lo.s32 	%r2, %r26, %r27, %r39;
	mov.u32 	%r28, %ctaid.x;
	mov.u32 	%r29, %ntid.x;
	mov.u32 	%r37, %tid.x;
	mad.lo.s32 	%r4, %r28, %r29, %r37;
	setp.lt.s32 	%p1, %r25, 1;
	mov.f32 	%f62, 0f00000000;
	@%p1 bra 	$L__BB1_7;
	add.s32 	%r30, %r25, 15;
	shr.u32 	%r31, %r30, 4;
	shl.b32 	%r32, %r39, 6;
	mov.u32 	%r33, _ZZ19matrixMultiplyTiledPfS_S_iiiE2As;
	add.s32 	%r5, %r33, %r32;
	shl.b32 	%r34, %r37, 2;
	add.s32 	%r6, %r5, %r34;
	mov.u32 	%r35, _ZZ19matrixMultiplyTiledPfS_S_iiiE2Bs;
	add.s32 	%r8, %r35, %r34;
	add.s32 	%r7, %r8, %r32;
	neg.s32 	%r41, %r31;
	mad.lo.s32 	%r40, %r39, %r24, %r4;
	shl.b32 	%r11, %r24, 4;
	mad.lo.s32 	%r38, %r25, %r2, %r37;
	cvta.to.global.u64 	%rd1, %rd3;
	cvta.to.global.u64 	%rd2, %rd4;
	mov.f32 	%f62, 0f00000000;
$L__BB1_2:
	setp.ge.s32 	%p2, %r2, %r23;
	setp.ge.u32 	%p3, %r37, %r25;
	mov.f32 	%f60, 0f00000000;
	or.pred  	%p4, %p2, %p3;
	@%p4 bra 	$L__BB1_4;
	mul.wide.u32 	%rd6, %r38, 4;
	add.s64 	%rd7, %rd1, %rd6;
	ld.global.f32 	%f60, [%rd7];
$L__BB1_4:
	setp.ge.s32 	%p5, %r4, %r24;
	st.shared.f32 	[%r6], %f60;
	setp.ge.u32 	%p6, %r39, %r25;
	mov.f32 	%f61, 0f00000000;
	or.pred  	%p7, %p5, %p6;
	@%p7 bra 	$L__BB1_6;
	mul.wide.u32 	%rd8, %r40, 4;
	add.s64 	%rd9, %rd2, %rd8;
	ld.global.f32 	%f61, [%rd9];
$L__BB1_6:
	st.shared.f32 	[%r7], %f61;
	bar.sync 	0;
	ld.shared.f32 	%f12, [%r5];
	ld.shared.f32 	%f13, [%r8];
	fma.rn.f32 	%f14, %f12, %f13, %f62;
	ld.shared.f32 	%f15, [%r5+4];
	ld.shared.f32 	%f16, [%r8+64];
	fma.rn.f32 	%f17, %f15, %f16, %f14;
	ld.shared.f32 	%f18, [%r5+8];
	ld.shared.f32 	%f19, [%r8+128];
	fma.rn.f32 	%f20, %f18, %f19, %f17;
	ld.shared.f32 	%f21, [%r5+12];
	ld.shared.f32 	%f22, [%r8+192];
	fma.rn.f32 	%f23, %f21, %f22, %f20;
	ld.shared.f32 	%f24, [%r5+16];
	ld.shared.f32 	%f25, [%r8+256];
	fma.rn.f32 	%f26, %f24, %f25, %f23;
	ld.shared.f32 	%f27, [%r5+20];
	ld.shared.f32 	%f28, [%r8+320];
	fma.rn.f32 	%f29, %f27, %f28, %f26;
	ld.shared.f32 	%f30, [%r5+24];
	ld.shared.f32 	%f31, [%r8+384];
	fma.rn.f32 	%f32, %f30, %f31, %f29;
	ld.shared.f32 	%f33, [%r5+28];
	ld.shared.f32 	%f34, [%r8+448];
	fma.rn.f32 	%f35, %f33, %f34, %f32;
	ld.shared.f32 	%f36, [%r5+32];
	ld.shared.f32 	%f37, [%r8+512];
	fma.rn.f32 	%f38, %f36, %f37, %f35;
	ld.shared.f32 	%f39, [%r5+36];
	ld.shared.f32 	%f40, [%r8+576];
	fma.rn.f32 	%f41, %f39, %f40, %f38;
	ld.shared.f32 	%f42, [%r5+40];
	ld.shared.f32 	%f43, [%r8+640];
	fma.rn.f32 	%f44, %f42, %f43, %f41;
	ld.shared.f32 	%f45, [%r5+44];
	ld.shared.f32 	%f46, [%r8+704];
	fma.rn.f32 	%f47, %f45, %f46, %f44;
	ld.shared.f32 	%f48, [%r5+48];
	ld.shared.f32 	%f49, [%r8+768];
	fma.rn.f32 	%f50, %f48, %f49, %f47;
	ld.shared.f32 	%f51, [%r5+52];
	ld.shared.f32 	%f52, [%r8+832];
	fma.rn.f32 	%f53, %f51, %f52, %f50;
	ld.shared.f32 	%f54, [%r5+56];
	ld.shared.f32 	%f55, [%r8+896];
	fma.rn.f32 	%f56, %f54, %f55, %f53;
	ld.shared.f32 	%f57, [%r5+60];
	ld.shared.f32 	%f58, [%r8+960];
	fma.rn.f32 	%f62, %f57, %f58, %f56;
	bar.sync 	0;
	add.s32 	%r41, %r41, 1;
	setp.ne.s32 	%p8, %r41, 0;
	add.s32 	%r40, %r40, %r11;
	add.s32 	%r39, %r39, 16;
	add.s32 	%r38, %r38, 16;
	add.s32 	%r37, %r37, 16;
	@%p8 bra 	$L__BB1_2;
$L__BB1_7:
	setp.ge.s32 	%p9, %r2, %r23;
	setp.ge.s32 	%p10, %r4, %r24;
	or.pred  	%p11, %p9, %p10;
	@%p11 bra 	$L__BB1_9;
	mad.lo.s32 	%r36, %r24, %r2, %r4;
	cvta.to.global.u64 	%rd10, %rd5;
	mul.wide.s32 	%rd11, %r36, 4;
	add.s64 	%rd12, %rd10, %rd11;
	st.global.f32 	[%rd12], %f62;
$L__BB1_9:
	ret;

}


// ===== COMPILED SASS (sm_100) =====

	.target	sm_100

	.elftype	@"ET_EXEC"


//--------------------- .note.nv.tkinfo           --------------------------
	.section	.note.nv.tkinfo,"",@"SHT_NOTE"
	.sectionflags	@"SHF_NOTE_NV_TKINFO"
	.tkinfo
        /*0018*/ 	.word	0x00000002
        /*0030*/ 	.string	""
        /*0030*/ 	.string	"ptxas"
        /*0030*/ 	.string	"Cuda compilation tools, release 13.0, V13.0.88"
        /*0030*/ 	.string	"Build cuda_13.0.r13.0/compiler.36424714_0"
        /*0030*/ 	.string	"-arch sm_100 -m 64 "



//--------------------- .note.nv.cuinfo           --------------------------
	.section	.note.nv.cuinfo,"",@"SHT_NOTE"
	.sectionflags	@"SHF_NOTE_NV_CUINFO"
        /*0018*/ 	.short	0x0002
        /*001a*/ 	.short	0x0064
        /*001c*/ 	.short	0x0082
	.zero		2


//--------------------- .nv.info                  --------------------------
	.section	.nv.info,"",@"SHT_CUDA_INFO"
	.align	4


	//----- nvinfo : EIATTR_REGCOUNT
	.align		4
        /*0000*/ 	.byte	0x04, 0x2f
        /*0002*/ 	.short	(.L_1 - .L_0)
	.align		4
.L_0:
        /*0004*/ 	.word	index@(_Z19matrixMultiplyNaivePfS_S_iii)
        /*0008*/ 	.word	0x00000020


	//----- nvinfo : EIATTR_FRAME_SIZE
	.align		4
.L_1:
        /*000c*/ 	.byte	0x04, 0x11
        /*000e*/ 	.short	(.L_3 - .L_2)
	.align		4
.L_2:
        /*0010*/ 	.word	index@(_Z19matrixMultiplyNaivePfS_S_iii)
        /*0014*/ 	.word	0x00000000


	//----- nvinfo : EIATTR_REGCOUNT
	.align		4
.L_3:
        /*0018*/ 	.byte	0x04, 0x2f
        /*001a*/ 	.short	(.L_5 - .L_4)
	.align		4
.L_4:
        /*001c*/ 	.word	index@(_Z19matrixMultiplyTiledPfS_S_iii)
        /*0020*/ 	.word	0x00000020


	//----- nvinfo : EIATTR_FRAME_SIZE
	.align		4
.L_5:
        /*0024*/ 	.byte	0x04, 0x11
        /*0026*/ 	.short	(.L_7 - .L_6)
	.align		4
.L_6:
        /*0028*/ 	.word	index@(_Z19matrixMultiplyTiledPfS_S_iii)
        /*002c*/ 	.word	0x00000000


	//----- nvinfo : EIATTR_MIN_STACK_SIZE
	.align		4
.L_7:
        /*0030*/ 	.byte	0x04, 0x12
        /*0032*/ 	.short	(.L_9 - .L_8)
	.align		4
.L_8:
        /*0034*/ 	.word	index@(_Z19matrixMultiplyTiledPfS_S_iii)
        /*0038*/ 	.word	0x00000000


	//----- nvinfo : EIATTR_MIN_STACK_SIZE
	.align		4
.L_9:
        /*003c*/ 	.byte	0x04, 0x12
        /*003e*/ 	.short	(.L_11 - .L_10)
	.align		4
.L_10:
        /*0040*/ 	.word	index@(_Z19matrixMultiplyNaivePfS_S_iii)
        /*0044*/ 	.word	0x00000000
.L_11:


//--------------------- .nv.compat                --------------------------
	.section	.nv.compat,"",@"SHT_CUDA_COMPAT_INFO"
	.align	4
        /*0000*/ 	.byte	0x02, 0x09, 0x00, 0x00, 0x02, 0x02, 0x01, 0x00, 0x02, 0x05, 0x05, 0x00, 0x03, 0x07, 0x01, 0x01
        /*0010*/ 	.byte	0x02, 0x03, 0x00, 0x00, 0x02, 0x06, 0x01, 0x00, 0x04, 0x0b, 0x08, 0x00, 0x09, 0x00, 0x00, 0x00
        /*0020*/ 	.byte	0x00, 0x00, 0x00, 0x00


//--------------------- .nv.info._Z19matrixMultiplyTiledPfS_S_iii --------------------------
	.section	.nv.info._Z19matrixMultiplyTiledPfS_S_iii,"",@"SHT_CUDA_INFO"
	.sectionflags	@""
	.align	4


	//----- nvinfo : EIATTR_CUDA_API_VERSION
	.align		4
        /*0000*/ 	.byte	0x04, 0x37
        /*0002*/ 	.short	(.L_13 - .L_12)
.L_12:
        /*0004*/ 	.word	0x00000082


	//----- nvinfo : EIATTR_KPARAM_INFO
	.align		4
.L_13:
        /*0008*/ 	.byte	0x04, 0x17
        /*000a*/ 	.short	(.L_15 - .L_14)
.L_14:
        /*000c*/ 	.word	0x00000000
        /*0010*/ 	.short	0x0005
        /*0012*/ 	.short	0x0020
        /*0014*/ 	.byte	0x00, 0xf0, 0x11, 0x00


	//----- nvinfo : EIATTR_KPARAM_INFO
	.align		4
.L_15:
        /*0018*/ 	.byte	0x04, 0x17
        /*001a*/ 	.short	(.L_17 - .L_16)
.L_16:
        /*001c*/ 	.word	0x00000000
        /*0020*/ 	.short	0x0004
        /*0022*/ 	.short	0x001c
        /*0024*/ 	.byte	0x00, 0xf0, 0x11, 0x00


	//----- nvinfo : EIATTR_KPARAM_INFO
	.align		4
.L_17:
        /*0028*/ 	.byte	0x04, 0x17
        /*002a*/ 	.short	(.L_19 - .L_18)
.L_18:
        /*002c*/ 	.word	0x00000000
        /*0030*/ 	.short	0x0003
        /*0032*/ 	.short	0x0018
        /*0034*/ 	.byte	0x00, 0xf0, 0x11, 0x00


	//----- nvinfo : EIATTR_KPARAM_INFO
	.align		4
.L_19:
        /*0038*/ 	.byte	0x04, 0x17
        /*003a*/ 	.short	(.L_21 - .L_20)
.L_20:
        /*003c*/ 	.word	0x00000000
        /*0040*/ 	.short	0x0002
        /*0042*/ 	.short	0x0010
        /*0044*/ 	.byte	0x00, 0xf5, 0x21, 0x00


	//----- nvinfo : EIATTR_KPARAM_INFO
	.align		4
.L_21:
        /*0048*/ 	.byte	0x04, 0x17
        /*004a*/ 	.short	(.L_23 - .L_22)
.L_22:
        /*004c*/ 	.word	0x00000000
        /*0050*/ 	.short	0x0001
        /*0052*/ 	.short	0x0008
        /*0054*/ 	.byte	0x00, 0xf5, 0x21, 0x00


	//----- nvinfo : EIATTR_KPARAM_INFO
	.align		4
.L_23:
        /*0058*/ 	.byte	0x04, 0x17
        /*005a*/ 	.short	(.L_25 - .L_24)
.L_24:
        /*005c*/ 	.word	0x00000000
        /*0060*/ 	.short	0x0000
        /*0062*/ 	.short	0x0000
        /*0064*/ 	.byte	0x00, 0xf5, 0x21, 0x00


	//----- nvinfo : EIATTR_SPARSE_MMA_MASK
	.align		4
.L_25:
        /*0068*/ 	.byte	0x03, 0x50
        /*006a*/ 	.short	0x0000


	//----- nvinfo : EIATTR_MAXREG_COUNT
	.align		4
        /*006c*/ 	.byte	0x03, 0x1b
        /*006e*/ 	.short	0x00ff


	//----- nvinfo : EIATTR_NUM_BARRIERS
	.align		4
        /*0070*/ 	.byte	0x02, 0x4c
        /*0072*/ 	.byte	0x01
	.zero		1


	//----- nvinfo : EIATTR_MERCURY_ISA_VERSION
	.align		4
        /*0074*/ 	.byte	0x03, 0x5f
        /*0076*/ 	.short	0x0101


	//----- nvinfo : EIATTR_VRC_CTA_INIT_COUNT
	.align		4
        /*0078*/ 	.byte	0x02, 0x4a
	.zero		1
	.zero		1


	//----- nvinfo : EIATTR_EXIT_INSTR_OFFSETS
	.align		4
        /*007c*/ 	.byte	0x04, 0x1c
        /*007e*/ 	.short	(.L_27 - .L_26)


	//   ....[0]....
.L_26:
        /*0080*/ 	.word	0x000005f0


	//   ....[1]....
        /*0084*/ 	.word	0x00000640


	//----- nvinfo : EIATTR_CBANK_PARAM_SIZE
	.align		4
.L_27:
        /*0088*/ 	.byte	0x03, 0x19
        /*008a*/ 	.short	0x0024


	//----- nvinfo : EIATTR_PARAM_CBANK
	.align		4
        /*008c*/ 	.byte	0x04, 0x0a
        /*008e*/ 	.short	(.L_29 - .L_28)
	.align		4
.L_28:
        /*0090*/ 	.word	index@(.nv.constant0._Z19matrixMultiplyTiledPfS_S_iii)
        /*0094*/ 	.short	0x0380
        /*0096*/ 	.short	0x0024


	//----- nvinfo : EIATTR_SW_WAR
	.align		4
.L_29:
        /*0098*/ 	.byte	0x04, 0x36
        /*009a*/ 	.short	(.L_31 - .L_30)
.L_30:
        /*009c*/ 	.word	0x00000008
.L_31:


//--------------------- .nv.info._Z19matrixMultiplyNaivePfS_S_iii --------------------------
	.section	.nv.info._Z19matrixMultiplyNaivePfS_S_iii,"",@"SHT_CUDA_INFO"
	.sectionflags	@""
	.align	4


	//----- nvinfo : EIATTR_CUDA_API_VERSION
	.align		4
        /*0000*/ 	.byte	0x04, 0x37
        /*0002*/ 	.short	(.L_33 - .L_32)
.L_32:
        /*0004*/ 	.word	0x00000082


	//----- nvinfo : EIATTR_KPARAM_INFO
	.align		4
.L_33:
        /*0008*/ 	.byte	0x04, 0x17
        /*000a*/ 	.short	(.L_35 - .L_34)
.L_34:
        /*000c*/ 	.word	0x00000000
        /*0010*/ 	.short	0x0005
        /*0012*/ 	.short	0x0020
        /*0014*/ 	.byte	0x00, 0xf0, 0x11, 0x00


	//----- nvinfo : EIATTR_KPARAM_INFO
	.align		4
.L_35:
        /*0018*/ 	.byte	0x04, 0x17
        /*001a*/ 	.short	(.L_37 - .L_36)
.L_36:
        /*001c*/ 	.word	0x00000000
        /*0020*/ 	.short	0x0004
        /*0022*/ 	.short	0x001c
        /*0024*/ 	.byte	0x00, 0xf0, 0x11, 0x00


	//----- nvinfo : EIATTR_KPARAM_INFO
	.align		4
.L_37:
        /*0028*/ 	.byte	0x04, 0x17
        /*002a*/ 	.short	(.L_39 - .L_38)
.L_38:
        /*002c*/ 	.word	0x00000000
        /*0030*/ 	.short	0x0003
        /*0032*/ 	.short	0x0018
        /*0034*/ 	.byte	0x00, 0xf0, 0x11, 0x00


	//----- nvinfo : EIATTR_KPARAM_INFO
	.align		4
.L_39:
        /*0038*/ 	.byte	0x04, 0x17
        /*003a*/ 	.short	(.L_41 - .L_40)
.L_40:
        /*003c*/ 	.word	0x00000000
        /*0040*/ 	.short	0x0002
        /*0042*/ 	.short	0x0010
        /*0044*/ 	.byte	0x00, 0xf5, 0x21, 0x00


	//----- nvinfo : EIATTR_KPARAM_INFO
	.align		4
.L_41:
        /*0048*/ 	.byte	0x04, 0x17
        /*004a*/ 	.short	(.L_43 - .L_42)
.L_42:
        /*004c*/ 	.word	0x00000000
        /*0050*/ 	.short	0x0001
        /*0052*/ 	.short	0x0008
        /*0054*/ 	.byte	0x00, 0xf5, 0x21, 0x00


	//----- nvinfo : EIATTR_KPARAM_INFO
	.align		4
.L_43:
        /*0058*/ 	.byte	0x04, 0x17
        /*005a*/ 	.short	(.L_45 - .L_44)
.L_44:
        /*005c*/ 	.word	0x00000000
        /*0060*/ 	.short	0x0000
        /*0062*/ 	.short	0x0000
        /*0064*/ 	.byte	0x00, 0xf5, 0x21, 0x00


	//----- nvinfo : EIATTR_SPARSE_MMA_MASK
	.align		4
.L_45:
        /*0068*/ 	.byte	0x03, 0x50
        /*006a*/ 	.short	0x0000


	//----- nvinfo : EIATTR_MAXREG_COUNT
	.align		4
        /*006c*/ 	.byte	0x03, 0x1b
        /*006e*/ 	.short	0x00ff


	//----- nvinfo : EIATTR_MERCURY_ISA_VERSION
	.align		4
        /*0070*/ 	.byte	0x03, 0x5f
        /*0072*/ 	.short	0x0101


	//----- nvinfo : EIATTR_VRC_CTA_INIT_COUNT
	.align		4
        /*0074*/ 	.byte	0x02, 0x4a
	.zero		1
	.zero		1


	//----- nvinfo : EIATTR_EXIT_INSTR_OFFSETS
	.align		4
        /*0078*/ 	.byte	0x04, 0x1c
        /*007a*/ 	.short	(.L_47 - .L_46)


	//   ....[0]....
.L_46:
        /*007c*/ 	.word	0x000000c0


	//   ....[1]....
        /*0080*/ 	.word	0x000008e0


	//----- nvinfo : EIATTR_CBANK_PARAM_SIZE
	.align		4
.L_47:
        /*0084*/ 	.byte	0x03, 0x19
        /*0086*/ 	.short	0x0024


	//----- nvinfo : EIATTR_PARAM_CBANK
	.align		4
        /*0088*/ 	.byte	0x04, 0x0a
        /*008a*/ 	.short	(.L_49 - .L_48)
	.align		4
.L_48:
        /*008c*/ 	.word	index@(.nv.constant0._Z19matrixMultiplyNaivePfS_S_iii)
        /*0090*/ 	.short	0x0380
        /*0092*/ 	.short	0x0024


	//----- nvinfo : EIATTR_SW_WAR
	.align		4
.L_49:
        /*0094*/ 	.byte	0x04, 0x36
        /*0096*/ 	.short	(.L_51 - .L_50)
.L_50:
        /*0098*/ 	.word	0x00000008
.L_51:


//--------------------- .nv.callgraph             --------------------------
	.section	.nv.callgraph,"",@"SHT_CUDA_CALLGRAPH"
	.align	4
	.sectionentsize	8
	.align		4
        /*0000*/ 	.word	0x00000000
	.align		4
        /*0004*/ 	.word	0xffffffff
	.align		4
        /*0008*/ 	.word	0x00000000
	.align		4
        /*000c*/ 	.word	0xfffffffe
	.align		4
        /*0010*/ 	.word	0x00000000
	.align		4
        /*0014*/ 	.word	0xfffffffd
	.align		4
        /*0018*/ 	.word	0x00000000
	.align		4
        /*001c*/ 	.word	0xfffffffc


//--------------------- .text._Z19matrixMultiplyTiledPfS_S_iii --------------------------
	.section	.text._Z19matrixMultiplyTiledPfS_S_iii,"ax",@progbits
	.align	128
        .global         _Z19matrixMultiplyTiledPfS_S_iii
        .type           _Z19matrixMultiplyTiledPfS_S_iii,@function
        .size           _Z19matrixMultiplyTiledPfS_S_iii,(.L_x_8 - _Z19matrixMultiplyTiledPfS_S_iii)
        .other          _Z19matrixMultiplyTiledPfS_S_iii,@"STO_CUDA_ENTRY STV_DEFAULT"
_Z19matrixMultiplyTiledPfS_S_iii:
.text._Z19matrixMultiplyTiledPfS_S_iii:
[----:B------:R-:W-:Y:S01]  /*0000*/  LDC R1, c[0x0][0x37c] ;  /* 0x0000df00ff017b82 */ /* 0x000fe20000000800 */
[----:B------:R-:W0:Y:S01]  /*0010*/  S2R R0, SR_TID.Y ;  /* 0x0000000000007919 */ /* 0x000e220000002200 */
[----:B------:R-:W1:Y:S06]  /*0020*/  LDCU UR10, c[0x0][0x3a0] ;  /* 0x00007400ff0a77ac */ /* 0x000e6c0008000800 */
[----:B------:R-:W0:Y:S01]  /*0030*/  LDC R2, c[0x0][0x364] ;  /* 0x0000d900ff027b82 */ /* 0x000e220000000800 */
[----:B------:R-:W-:Y:S01]  /*0040*/  HFMA2 R21, -RZ, RZ, 0, 0 ;  /* 0x00000000ff157431 */ /* 0x000fe200000001ff */
[----:B------:R-:W2:Y:S01]  /*0050*/  S2R R13, SR_TID.X ;  /* 0x00000000000d7919 */ /* 0x000ea20000002100 */
[----:B------:R-:W3:Y:S05]  /*0060*/  LDCU.64 UR8, c[0x0][0x358] ;  /* 0x00006b00ff0877ac */ /* 0x000eea0008000a00 */
[----:B------:R-:W0:Y:S08]  /*0070*/  S2UR UR4, SR_CTAID.Y ;  /* 0x00000000000479c3 */ /* 0x000e300000002600 */
[----:B------:R-:W2:Y:S01]  /*0080*/  S2UR UR5, SR_CTAID.X ;  /* 0x00000000000579c3 */ /* 0x000ea20000002500 */
[----:B-1----:R-:W-:-:S07]  /*0090*/  UISETP.GE.AND UP0, UPT, UR10, 0x1, UPT ;  /* 0x000000010a00788c */ /* 0x002fce000bf06270 */
[----:B------:R-:W2:Y:S01]  /*00a0*/  LDC R3, c[0x0][0x360] ;  /* 0x0000d800ff037b82 */ /* 0x000ea20000000800 */
[----:B0-----:R-:W-:Y:S02]  /*00b0*/  IMAD R2, R2, UR4, R0 ;  /* 0x0000000402027c24 */ /* 0x001fe4000f8e0200 */
[----:B--2---:R-:W-:Y:S01]  /*00c0*/  IMAD R3, R3, UR5, R13 ;  /* 0x0000000503037c24 */ /* 0x004fe2000f8e020d */
[----:B---3--:R-:W-:Y:S06]  /*00d0*/  BRA.U !UP0, `(.L_x_0) ;  /* 0x0000000508387547 */ /* 0x008fec000b800000 */
[----:B------:R-:W0:Y:S01]  /*00e0*/  S2UR UR7, SR_CgaCtaId ;  /* 0x00000000000779c3 */ /* 0x000e220000008800 */
[----:B------:R-:W1:Y:S01]  /*00f0*/  LDCU UR11, c[0x0][0x39c] ;  /* 0x00007380ff0b77ac */ /* 0x000e620008000800 */
[----:B------:R-:W-:Y:S01]  /*0100*/  MOV R21, RZ ;  /* 0x000000ff00157202 */ /* 0x000fe20000000f00 */
[----:B------:R-:W-:Y:S01]  /*0110*/  IMAD R14, R2, UR10, R13 ;  /* 0x0000000a020e7c24 */ /* 0x000fe2000f8e020d */
[----:B------:R-:W-:Y:S01]  /*0120*/  UMOV UR5, 0x400 ;  /* 0x0000040000057882 */ /* 0x000fe20000000000 */
[----:B------:R-:W-:-:S03]  /*0130*/  UIADD3 UR4, UPT, UPT, UR10, 0xf, URZ ;  /* 0x0000000f0a047890 */ /* 0x000fc6000fffe0ff */
[----:B------:R-:W2:Y:S01]  /*0140*/  LDC R12, c[0x0][0x39c] ;  /* 0x0000e700ff0c7b82 */ /* 0x000ea20000000800 */
[----:B------:R-:W-:Y:S02]  /*0150*/  UIADD3 UR6, UPT, UPT, UR5, 0x400, URZ ;  /* 0x0000040005067890 */ /* 0x000fe4000fffe0ff */
[----:B------:R-:W-:Y:S01]  /*0160*/  USHF.R.U32.HI UR4, URZ, 0x4, UR4 ;  /* 0x00000004ff047899 */ /* 0x000fe20008011604 */
[----:B------:R-:W3:Y:S01]  /*0170*/  LDCU UR13, c[0x0][0x3a0] ;  /* 0x00007400ff0d77ac */ /* 0x000ee20008000800 */
[----:B------:R-:W4:Y:S01]  /*0180*/  LDCU UR12, c[0x0][0x398] ;  /* 0x00007300ff0c77ac */ /* 0x000f220008000800 */
[----:B-1----:R-:W-:Y:S01]  /*0190*/  IMAD R19, R0, UR11, R3 ;  /* 0x0000000b00137c24 */ /* 0x002fe2000f8e0203 */
[----:B------:R-:W-:Y:S02]  /*01a0*/  UIADD3 UR4, UPT, UPT, -UR4, URZ, URZ ;  /* 0x000000ff04047290 */ /* 0x000fe4000fffe1ff */
[----:B0-----:R-:W-:Y:S02]  /*01b0*/  ULEA UR5, UR7, UR5, 0x18 ;  /* 0x0000000507057291 */ /* 0x001fe4000f8ec0ff */
[----:B------:R-:W-:-:S04]  /*01c0*/  ULEA UR6, UR7, UR6, 0x18 ;  /* 0x0000000607067291 */ /* 0x000fc8000f8ec0ff */
[C---:B------:R-:W-:Y:S02]  /*01d0*/  LEA R16, R0.reuse, UR5, 0x6 ;  /* 0x0000000500107c11 */ /* 0x040fe4000f8e30ff */
[C---:B------:R-:W-:Y:S02]  /*01e0*/  LEA R15, R13.reuse, UR6, 0x2 ;  /* 0x000000060d0f7c11 */ /* 0x040fe4000f8e10ff */
[----:B------:R-:W-:Y:S02]  /*01f0*/  LEA R18, R13, R16, 0x2 ;  /* 0x000000100d127211 */ /* 0x000fe400078e10ff */
[----:B---34-:R-:W-:-:S07]  /*0200*/  LEA R17, R0, R15, 0x6 ;  /* 0x0000000f00117211 */ /* 0x018fce00078e30ff */
.L_x_1:
[----:B------:R-:W-:Y:S01]  /*0210*/  ISETP.GE.U32.AND P1, PT, R13, UR13, PT ;  /* 0x0000000d0d007c0c */ /* 0x000fe2000bf26070 */
[----:B------:R-:W-:Y:S01]  /*0220*/  HFMA2 R22, -RZ, RZ, 0, 0 ;  /* 0x00000000ff167431 */ /* 0x000fe200000001ff */
[----:B------:R-:W-:Y:S02]  /*0230*/  ISETP.GE.U32.AND P0, PT, R0, UR13, PT ;  /* 0x0000000d00007c0c */ /* 0x000fe4000bf06070 */
[----:B------:R-:W-:Y:S02]  /*0240*/  ISETP.GE.OR P1, PT, R2, UR12, P1 ;  /* 0x0000000c02007c0c */ /* 0x000fe40008f26670 */
[----:B--2---:R-:W-:Y:S02]  /*0250*/  ISETP.GE.OR P0, PT, R3, R12, P0 ;  /* 0x0000000c0300720c */ /* 0x004fe40000706670 */
[----:B------:R-:W-:-:S09]  /*0260*/  MOV R29, RZ ;  /* 0x000000ff001d7202 */ /* 0x000fd20000000f00 */
[----:B------:R-:W0:Y:S08]  /*0270*/  @!P1 LDC.64 R6, c[0x0][0x380] ;  /* 0x0000e000ff069b82 */ /* 0x000e300000000a00 */
[----:B------:R-:W1:Y:S01]  /*0280*/  @!P0 LDC.64 R4, c[0x0][0x388] ;  /* 0x0000e200ff048b82 */ /* 0x000e620000000a00 */
[----:B0-----:R-:W-:-:S05]  /*0290*/  @!P1 IMAD.WIDE.U32 R6, R14, 0x4, R6 ;  /* 0x000000040e069825 */ /* 0x001fca00078e0006 */
[----:B------:R-:W2:Y:S01]  /*02a0*/  @!P1 LDG.E R29, desc[UR8][R6.64] ;  /* 0x00000008061d9981 */ /* 0x000ea2000c1e1900 */
[----:B-1----:R-:W-:-:S05]  /*02b0*/  @!P0 IMAD.WIDE.U32 R24, R19, 0x4, R4 ;  /* 0x0000000413188825 */ /* 0x002fca00078e0004 */
[----:B------:R-:W3:Y:S01]  /*02c0*/  @!P0 LDG.E R22, desc[UR8][R24.64] ;  /* 0x0000000818168981 */ /* 0x000ee2000c1e1900 */
[----:B------:R-:W-:-:S04]  /*02d0*/  UIADD3 UR4, UPT, UPT, UR4, 0x1, URZ ;  /* 0x0000000104047890 */ /* 0x000fc8000fffe0ff */
[----:B------:R-:W-:Y:S01]  /*02e0*/  UISETP.NE.AND UP0, UPT, UR4, URZ, UPT ;  /* 0x000000ff0400728c */ /* 0x000fe2000bf05270 */
[----:B------:R-:W-:Y:S02]  /*02f0*/  IADD3 R0, PT, PT, R0, 0x10, RZ ;  /* 0x0000001000007810 */ /* 0x000fe40007ffe0ff */
[----:B------:R-:W-:Y:S02]  /*0300*/  IADD3 R13, PT, PT, R13, 0x10, RZ ;  /* 0x000000100d0d7810 */ /* 0x000fe40007ffe0ff */
[----:B------:R-:W-:Y:S02]  /*0310*/  IADD3 R14, PT, PT, R14, 0x10, RZ ;  /* 0x000000100e0e7810 */ /* 0x000fe40007ffe0ff */
[----:B------:R-:W-:Y:S01]  /*0320*/  LEA R19, R12, R19, 0x4 ;  /* 0x000000130c137211 */ /* 0x000fe200078e20ff */
[----:B--2---:R-:W-:Y:S04]  /*0330*/  STS [R18], R29 ;  /* 0x0000001d12007388 */ /* 0x004fe80000000800 */
[----:B---3--:R-:W-:Y:S01]  /*0340*/  STS [R17], R22 ;  /* 0x0000001611007388 */ /* 0x008fe20000000800 */
[----:B------:R-:W-:Y:S06]  /*0350*/  BAR.SYNC.DEFER_BLOCKING 0x0 ;  /* 0x0000000000007b1d */ /* 0x000fec0000010000 */
[----:B------:R-:W-:Y:S04]  /*0360*/  LDS R28, [R15] ;  /* 0x000000000f1c7984 */ /* 0x000fe80000000800 */
[----:B------:R-:W0:Y:S04]  /*0370*/  LDS.128 R8, [R16] ;  /* 0x0000000010087984 */ /* 0x000e280000000c00 */
[----:B------:R-:W1:Y:S04]  /*0380*/  LDS R29, [R15+0x40] ;  /* 0x000040000f1d7984 */ /* 0x000e680000000800 */
[----:B------:R-:W2:Y:S04]  /*0390*/  LDS R27, [R15+0x80] ;  /* 0x000080000f1b7984 */ /* 0x000ea80000000800 */
[----:B------:R-:W3:Y:S04]  /*03a0*/  LDS R26, [R15+0xc0] ;  /* 0x0000c0000f1a7984 */ /* 0x000ee80000000800 */
[----:B------:R-:W-:Y:S04]  /*03b0*/  LDS R23, [R15+0x100] ;  /* 0x000100000f177984 */ /* 0x000fe80000000800 */
[----:B------:R-:W4:Y:S04]  /*03c0*/  LDS.128 R4, [R16+0x10] ;  /* 0x0000100010047984 */ /* 0x000f280000000c00 */
[----:B------:R-:W5:Y:S04]  /*03d0*/  LDS R20, [R15+0x140] ;  /* 0x000140000f147984 */ /* 0x000f680000000800 */
[----:B------:R-:W5:Y:S04]  /*03e0*/  LDS R25, [R15+0x180] ;  /* 0x000180000f197984 */ /* 0x000f680000000800 */
[----:B------:R-:W5:Y:S04]  /*03f0*/  LDS R22, [R15+0x1c0] ;  /* 0x0001c0000f167984 */ /* 0x000f680000000800 */
[----:B------:R-:W-:Y:S01]  /*0400*/  LDS R24, [R15+0x240] ;  /* 0x000240000f187984 */ /* 0x000fe20000000800 */
[----:B0-----:R-:W-:-:S03]  /*0410*/  FFMA R8, R8, R28, R21 ;  /* 0x0000001c08087223 */ /* 0x001fc60000000015 */
[----:B------:R-:W-:Y:S01]  /*0420*/  LDS R21, [R15+0x200] ;  /* 0x000200000f157984 */ /* 0x000fe20000000800 */
[----:B-1----:R-:W-:-:S04]  /*0430*/  FFMA R8, R29, R9, R8 ;  /* 0x000000091d087223 */ /* 0x002fc80000000008 */
[----:B--2---:R-:W-:-:S04]  /*0440*/  FFMA R27, R27, R10, R8 ;  /* 0x0000000a1b1b7223 */ /* 0x004fc80000000008 */
[----:B---3--:R-:W-:Y:S02]  /*0450*/  FFMA R27, R26, R11, R27 ;  /* 0x0000000b1a1b7223 */ /* 0x008fe4000000001b */
[----:B------:R-:W0:Y:S02]  /*0460*/  LDS.128 R8, [R16+0x20] ;  /* 0x0000200010087984 */ /* 0x000e240000000c00 */
[----:B----4-:R-:W-:-:S04]  /*0470*/  FFMA R23, R4, R23, R27 ;  /* 0x0000001704177223 */ /* 0x010fc8000000001b */
[----:B-----5:R-:W-:Y:S02]  /*0480*/  FFMA R20, R20, R5, R23 ;  /* 0x0000000514147223 */ /* 0x020fe40000000017 */
[----:B------:R-:W1:Y:S02]  /*0490*/  LDS R23, [R15+0x280] ;  /* 0x000280000f177984 */ /* 0x000e640000000800 */
[----:B------:R-:W-:Y:S02]  /*04a0*/  FFMA R25, R25, R6, R20 ;  /* 0x0000000619197223 */ /* 0x000fe40000000014 */
[----:B------:R-:W2:Y:S02]  /*04b0*/  LDS R20, [R15+0x2c0] ;  /* 0x0002c0000f147984 */ /* 0x000ea40000000800 */
[----:B------:R-:W-:Y:S02]  /*04c0*/  FFMA R27, R22, R7, R25 ;  /* 0x00000007161b7223 */ /* 0x000fe40000000019 */
[----:B------:R-:W-:Y:S04]  /*04d0*/  LDS R25, [R15+0x300] ;  /* 0x000300000f197984 */ /* 0x000fe80000000800 */
[----:B------:R-:W3:Y:S04]  /*04e0*/  LDS.128 R4, [R16+0x30] ;  /* 0x0000300010047984 */ /* 0x000ee80000000c00 */
[----:B------:R-:W4:Y:S01]  /*04f0*/  LDS R22, [R15+0x340] ;  /* 0x000340000f167984 */ /* 0x000f220000000800 */
[----:B0-----:R-:W-:-:S03]  /*0500*/  FFMA R27, R8, R21, R27 ;  /* 0x00000015081b7223 */ /* 0x001fc6000000001b */
[----:B------:R-:W0:Y:S04]  /*0510*/  LDS R21, [R15+0x380] ;  /* 0x000380000f157984 */ /* 0x000e280000000800 */
[----:B------:R-:W5:Y:S01]  /*0520*/  LDS R8, [R15+0x3c0] ;  /* 0x0003c0000f087984 */ /* 0x000f620000000800 */
[----:B------:R-:W-:-:S04]  /*0530*/  FFMA R24, R24, R9, R27 ;  /* 0x0000000918187223 */ /* 0x000fc8000000001b */
[----:B-1----:R-:W-:-:S04]  /*0540*/  FFMA R23, R23, R10, R24 ;  /* 0x0000000a17177223 */ /* 0x002fc80000000018 */
[----:B--2---:R-:W-:-:S04]  /*0550*/  FFMA R11, R20, R11, R23 ;  /* 0x0000000b140b7223 */ /* 0x004fc80000000017 */
[----:B---3--:R-:W-:-:S04]  /*0560*/  FFMA R11, R4, R25, R11 ;  /* 0x00000019040b7223 */ /* 0x008fc8000000000b */
[----:B----4-:R-:W-:-:S04]  /*0570*/  FFMA R22, R22, R5, R11 ;  /* 0x0000000516167223 */ /* 0x010fc8000000000b */
[----:B0-----:R-:W-:-:S04]  /*0580*/  FFMA R21, R21, R6, R22 ;  /* 0x0000000615157223 */ /* 0x001fc80000000016 */
[----:B-----5:R-:W-:Y:S01]  /*0590*/  FFMA R21, R8, R7, R21 ;  /* 0x0000000708157223 */ /* 0x020fe20000000015 */
[----:B------:R-:W-:Y:S06]  /*05a0*/  BAR.SYNC.DEFER_BLOCKING 0x0 ;  /* 0x0000000000007b1d */ /* 0x000fec0000010000 */
[----:B------:R-:W-:Y:S05]  /*05b0*/  BRA.U UP0, `(.L_x_1) ;  /* 0xfffffffd00147547 */ /* 0x000fea000b83ffff */
.L_x_0:
[----:B------:R-:W0:Y:S02]  /*05c0*/  LDCU.64 UR4, c[0x0][0x398] ;  /* 0x00007300ff0477ac */ /* 0x000e240008000a00 */
[----:B0-----:R-:W-:-:S04]  /*05d0*/  ISETP.GE.AND P0, PT, R3, UR5, PT ;  /* 0x0000000503007c0c */ /* 0x001fc8000bf06270 */
[----:B------:R-:W-:-:S13]  /*05e0*/  ISETP.GE.OR P0, PT, R2, UR4, P0 ;  /* 0x0000000402007c0c */ /* 0x000fda0008706670 */
[----:B------:R-:W-:Y:S05]  /*05f0*/  @P0 EXIT ;  /* 0x000000000000094d */ /* 0x000fea0003800000 */
[----:B------:R-:W0:Y:S01]  /*0600*/  LDC.64 R4, c[0x0][0x390] ;  /* 0x0000e400ff047b82 */ /* 0x000e220000000a00 */
[----:B------:R-:W-:-:S04]  /*0610*/  IMAD R3, R2, UR5, R3 ;  /* 0x0000000502037c24 */ /* 0x000fc8000f8e0203 */
[----:B0-----:R-:W-:-:S05]  /*0620*/  IMAD.WIDE R2, R3, 0x4, R4 ;  /* 0x0000000403027825 */ /* 0x001fca00078e0204 */
[----:B------:R-:W-:Y:S01]  /*0630*/  STG.E desc[UR8][R2.64], R21 ;  /* 0x0000001502007986 */ /* 0x000fe2000c101908 */
[----:B------:R-:W-:Y:S05]  /*0640*/  EXIT ;  /* 0x000000000000794d */ /* 0x000fea0003800000 */
.L_x_2:
[----:B------:R-:W-:-:S00]  /*0650*/  BRA `(.L_x_2) ;  /* 0xfffffffc00fc7947 */ /* 0x000fc0000383ffff */
[----:B------:R-:W-:-:S00]  /*0660*/  NOP ;  /* 0x0000000000007918 */ /* 0x000fc00000000000 */
        /* <DEDUP_REMOVED lines=9> */
.L_x_8:


//--------------------- .text._Z19matrixMultiplyNaivePfS_S_iii --------------------------
	.section	.text._Z19matrixMultiplyNaivePfS_S_iii,"ax",@progbits
	.align	128
        .global         _Z19matrixMultiplyNaivePfS_S_iii
        .type           _Z19matrixMultiplyNaivePfS_S_iii,@function
        .size           _Z19matrixMultiplyNaivePfS_S_iii,(.L_x_9 - _Z19matrixMultiplyNaivePfS_S_iii)
        .other          _Z19matrixMultiplyNaivePfS_S_iii,@"STO_CUDA_ENTRY STV_DEFAULT"
_Z19matrixMultiplyNaivePfS_S_iii:
.text._Z19matrixMultiplyNaivePfS_S_iii:
[----:B------:R-:W-:Y:S01]  /*0000*/  LDC R1, c[0x0][0x37c] ;  /* 0x0000df00ff017b82 */ /* 0x000fe20000000800 */
[----:B------:R-:W0:Y:S07]  /*0010*/  S2R R5, SR_TID.X ;  /* 0x0000000000057919 */ /* 0x000e2e0000002100 */
[----:B------:R-:W1:Y:S01]  /*0020*/  LDC R19, c[0x0][0x364] ;  /* 0x0000d900ff137b82 */ /* 0x000e620000000800 */
[----:B------:R-:W1:Y:S07]  /*0030*/  S2R R4, SR_TID.Y ;  /* 0x0000000000047919 */ /* 0x000e6e0000002200 */
[----:B------:R-:W0:Y:S08]  /*0040*/  S2UR UR5, SR_CTAID.X ;  /* 0x00000000000579c3 */ /* 0x000e300000002500 */
[----:B------:R-:W0:Y:S08]  /*0050*/  LDC R0, c[0x0][0x360] ;  /* 0x0000d800ff007b82 */ /* 0x000e300000000800 */
[----:B------:R-:W1:Y:S08]  /*0060*/  S2UR UR4, SR_CTAID.Y ;  /* 0x00000000000479c3 */ /* 0x000e700000002600 */
[----:B------:R-:W2:Y:S01]  /*0070*/  LDC.64 R2, c[0x0][0x398] ;  /* 0x0000e600ff027b82 */ /* 0x000ea20000000a00 */
[----:B0-----:R-:W-:-:S02]  /*0080*/  IMAD R0, R0, UR5, R5 ;  /* 0x0000000500007c24 */ /* 0x001fc4000f8e0205 */
[----:B-1----:R-:W-:-:S03]  /*0090*/  IMAD R19, R19, UR4, R4 ;  /* 0x0000000413137c24 */ /* 0x002fc6000f8e0204 */
[----:B--2---:R-:W-:-:S04]  /*00a0*/  ISETP.GE.AND P0, PT, R0, R3, PT ;  /* 0x000000030000720c */ /* 0x004fc80003f06270 */
[----:B------:R-:W-:-:S13]  /*00b0*/  ISETP.GE.OR P0, PT, R19, R2, P0 ;  /* 0x000000021300720c */ /* 0x000fda0000706670 */
[----:B------:R-:W-:Y:S05]  /*00c0*/  @P0 EXIT ;  /* 0x000000000000094d */ /* 0x000fea0003800000 */
[----:B------:R-:W0:Y:S01]  /*00d0*/  LDC R2, c[0x0][0x3a0] ;  /* 0x0000e800ff027b82 */ /* 0x000e220000000800 */
[----:B------:R-:W1:Y:S01]  /*00e0*/  LDCU.64 UR4, c[0x0][0x358] ;  /* 0x00006b00ff0477ac */ /* 0x000e620008000a00 */
[----:B------:R-:W-:Y:S01]  /*00f0*/  HFMA2 R24, -RZ, RZ, 0, 0 ;  /* 0x00000000ff187431 */ /* 0x000fe200000001ff */
[----:B0-----:R-:W-:-:S13]  /*0100*/  ISETP.GE.AND P0, PT, R2, 0x1, PT ;  /* 0x000000010200780c */ /* 0x001fda0003f06270 */
[----:B-1----:R-:W-:Y:S05]  /*0110*/  @!P0 BRA `(.L_x_3) ;  /* 0x0000000400e08947 */ /* 0x002fea0003800000 */
[C---:B------:R-:W-:Y:S01]  /*0120*/  ISETP.GE.U32.AND P1, PT, R2.reuse, 0x8, PT ;  /* 0x000000080200780c */ /* 0x040fe20003f26070 */
[----:B------:R-:W-:Y:S01]  /*0130*/  IMAD R20, R19, R2, RZ ;  /* 0x0000000213147224 */ /* 0x000fe200078e02ff */
[----:B------:R-:W-:Y:S02]  /*0140*/  LOP3.LUT R27, R2, 0x7, RZ, 0xc0, !PT ;  /* 0x00000007021b7812 */ /* 0x000fe400078ec0ff */
[----:B------:R-:W-:Y:S02]  /*0150*/  MOV R24, RZ ;  /* 0x000000ff00187202 */ /* 0x000fe40000000f00 */
[----:B------:R-:W-:Y:S02]  /*0160*/  ISETP.NE.AND P0, PT, R27, RZ, PT ;  /* 0x000000ff1b00720c */ /* 0x000fe40003f05270 */
[----:B------:R-:W-:-:S05]  /*0170*/  MOV R21, RZ ;  /* 0x000000ff00157202 */ /* 0x000fca0000000f00 */
[----:B------:R-:W-:Y:S06]  /*0180*/  @!P1 BRA `(.L_x_4) ;  /* 0x0000000000c49947 */ /* 0x000fec0003800000 */
[----:B------:R-:W0:Y:S01]  /*0190*/  LDC.64 R4, c[0x0][0x380] ;  /* 0x0000e000ff047b82 */ /* 0x000e220000000a00 */
[----:B------:R-:W-:Y:S02]  /*01a0*/  LOP3.LUT R21, R2, 0x7ffffff8, RZ, 0xc0, !PT ;  /* 0x7ffffff802157812 */ /* 0x000fe400078ec0ff */
[----:B------:R-:W-:Y:S02]  /*01b0*/  MOV R24, RZ ;  /* 0x000000ff00187202 */ /* 0x000fe40000000f00 */
[----:B------:R-:W-:Y:S02]  /*01c0*/  MOV R18, R0 ;  /* 0x0000000000127202 */ /* 0x000fe40000000f00 */
[----:B------:R-:W-:Y:S01]  /*01d0*/  IADD3 R22, PT, PT, -R21, RZ, RZ ;  /* 0x000000ff15167210 */ /* 0x000fe20007ffe1ff */
[----:B0-----:R-:W-:-:S03]  /*01e0*/  IMAD.WIDE.U32 R4, R20, 0x4, R4 ;  /* 0x0000000414047825 */ /* 0x001fc600078e0004 */
[----:B------:R-:W-:-:S04]  /*01f0*/  IADD3 R6, P1, PT, R4, 0x10, RZ ;  /* 0x0000001004067810 */ /* 0x000fc80007f3e0ff */
[----:B------:R-:W-:-:S09]  /*0200*/  IADD3.X R7, PT, PT, RZ, R5, RZ, P1, !PT ;  /* 0x00000005ff077210 */ /* 0x000fd20000ffe4ff */
.L_x_5:
[----:B------:R-:W0:Y:S01]  /*0210*/  LDC.64 R16, c[0x0][0x388] ;  /* 0x0000e200ff107b82 */ /* 0x000e220000000a00 */
[----:B------:R-:W-:Y:S02]  /*0220*/  MOV R4, R6 ;  /* 0x0000000600047202 */ /* 0x000fe40000000f00 */
[----:B------:R-:W-:-:S05]  /*0230*/  MOV R5, R7 ;  /* 0x0000000700057202 */ /* 0x000fca0000000f00 */
[----:B------:R-:W2:Y:S04]  /*0240*/  LDG.E R25, desc[UR4][R4.64+-0x10] ;  /* 0xfffff00404197981 */ /* 0x000ea8000c1e1900 */
[----:B------:R-:W3:Y:S04]  /*0250*/  LDG.E R23, desc[UR4][R4.64+-0xc] ;  /* 0xfffff40404177981 */ /* 0x000ee8000c1e1900 */
[----:B------:R-:W4:Y:S04]  /*0260*/  LDG.E R29, desc[UR4][R4.64+-0x8] ;  /* 0xfffff804041d7981 */ /* 0x000f28000c1e1900 */
[----:B------:R-:W5:Y:S01]  /*0270*/  LDG.E R28, desc[UR4][R4.64+-0x4] ;  /* 0xfffffc04041c7981 */ /* 0x000f62000c1e1900 */
[----:B0-----:R-:W-:-:S05]  /*0280*/  IMAD.WIDE R16, R18, 0x4, R16 ;  /* 0x0000000412107825 */ /* 0x001fca00078e0210 */
[----:B------:R0:W2:Y:S01]  /*0290*/  LDG.E R26, desc[UR4][R16.64] ;  /* 0x00000004101a7981 */ /* 0x0000a2000c1e1900 */
[----:B------:R-:W-:-:S04]  /*02a0*/  IMAD.WIDE R14, R3, 0x4, R16 ;  /* 0x00000004030e7825 */ /* 0x000fc800078e0210 */
[C---:B------:R-:W-:Y:S02]  /*02b0*/  IMAD.WIDE R6, R3.reuse, 0x4, R14 ;  /* 0x0000000403067825 */ /* 0x040fe400078e020e */
[----:B------:R-:W3:Y:S02]  /*02c0*/  LDG.E R14, desc[UR4][R14.64] ;  /* 0x000000040e0e7981 */ /* 0x000ee4000c1e1900 */
[C---:B------:R-:W-:Y:S02]  /*02d0*/  IMAD.WIDE R10, R3.reuse, 0x4, R6 ;  /* 0x00000004030a7825 */ /* 0x040fe400078e0206 */
[----:B------:R-:W4:Y:S02]  /*02e0*/  LDG.E R6, desc[UR4][R6.64] ;  /* 0x0000000406067981 */ /* 0x000f24000c1e1900 */
[C---:B------:R-:W-:Y:S02]  /*02f0*/  IMAD.WIDE R8, R3.reuse, 0x4, R10 ;  /* 0x0000000403087825 */ /* 0x040fe400078e020a */
[----:B------:R-:W5:Y:S02]  /*0300*/  LDG.E R10, desc[UR4][R10.64] ;  /* 0x000000040a0a7981 */ /* 0x000f64000c1e1900 */
[----:B------:R-:W-:-:S02]  /*0310*/  IMAD.WIDE R12, R3, 0x4, R8 ;  /* 0x00000004030c7825 */ /* 0x000fc400078e0208 */
[----:B------:R-:W5:Y:S04]  /*0320*/  LDG.E R7, desc[UR4][R4.64] ;  /* 0x0000000404077981 */ /* 0x000f68000c1e1900 */
[----:B------:R-:W5:Y:S01]  /*0330*/  LDG.E R8, desc[UR4][R8.64] ;  /* 0x0000000408087981 */ /* 0x000f62000c1e1900 */
[----:B0-----:R-:W-:-:S03]  /*0340*/  IMAD.WIDE R16, R3, 0x4, R12 ;  /* 0x0000000403107825 */ /* 0x001fc600078e020c */
[----:B------:R-:W5:Y:S04]  /*0350*/  LDG.E R12, desc[UR4][R12.64] ;  /* 0x000000040c0c7981 */ /* 0x000f68000c1e1900 */
[----:B------:R-:W5:Y:S04]  /*0360*/  LDG.E R15, desc[UR4][R16.64] ;  /* 0x00000004100f7981 */ /* 0x000f68000c1e1900 */
[----:B------:R-:W5:Y:S04]  /*0370*/  LDG.E R9, desc[UR4][R4.64+0x4] ;  /* 0x0000040404097981 */ /* 0x000f68000c1e1900 */
[----:B------:R-:W5:Y:S01]  /*0380*/  LDG.E R11, desc[UR4][R4.64+0xc] ;  /* 0x00000c04040b7981 */ /* 0x000f62000c1e1900 */
[----:B--2---:R-:W-:Y:S01]  /*0390*/  FFMA R26, R25, R26, R24 ;  /* 0x0000001a191a7223 */ /* 0x004fe20000000018 */
[----:B------:R-:W-:-:S02]  /*03a0*/  IMAD.WIDE R24, R3, 0x4, R16 ;  /* 0x0000000403187825 */ /* 0x000fc400078e0210 */
[----:B------:R-:W2:Y:S04]  /*03b0*/  LDG.E R16, desc[UR4][R4.64+0x8] ;  /* 0x0000080404107981 */ /* 0x000ea8000c1e1900 */
[----:B------:R-:W2:Y:S01]  /*03c0*/  LDG.E R24, desc[UR4][R24.64] ;  /* 0x0000000418187981 */ /* 0x000ea2000c1e1900 */
[----:B---3--:R-:W-:Y:S01]  /*03d0*/  FFMA R14, R23, R14, R26 ;  /* 0x0000000e170e7223 */ /* 0x008fe2000000001a */
[----:B------:R-:W-:-:S03]  /*03e0*/  IADD3 R22, PT, PT, R22, 0x8, RZ ;  /* 0x0000000816167810 */ /* 0x000fc60007ffe0ff */
[----:B----4-:R-:W-:Y:S01]  /*03f0*/  FFMA R29, R29, R6, R14 ;  /* 0x000000061d1d7223 */ /* 0x010fe2000000000e */
[----:B------:R-:W-:-:S03]  /*0400*/  ISETP.NE.AND P1, PT, R22, RZ, PT ;  /* 0x000000ff1600720c */ /* 0x000fc60003f25270 */
[----:B-----5:R-:W-:Y:S01]  /*0410*/  FFMA R10, R28, R10, R29 ;  /* 0x0000000a1c0a7223 */ /* 0x020fe2000000001d */
[----:B------:R-:W-:-:S03]  /*0420*/  IADD3 R6, P2, PT, R4, 0x20, RZ ;  /* 0x0000002004067810 */ /* 0x000fc60007f5e0ff */
[----:B------:R-:W-:Y:S01]  /*0430*/  FFMA R8, R7, R8, R10 ;  /* 0x0000000807087223 */ /* 0x000fe2000000000a */
[----:B------:R-:W-:Y:S02]  /*0440*/  IADD3.X R7, PT, PT, RZ, R5, RZ, P2, !PT ;  /* 0x00000005ff077210 */ /* 0x000fe400017fe4ff */
[----:B------:R-:W-:Y:S01]  /*0450*/  LEA R18, R3, R18, 0x3 ;  /* 0x0000001203127211 */ /* 0x000fe200078e18ff */
[----:B------:R-:W-:-:S04]  /*0460*/  FFMA R9, R9, R12, R8 ;  /* 0x0000000c09097223 */ /* 0x000fc80000000008 */
[----:B--2---:R-:W-:-:S04]  /*0470*/  FFMA R16, R16, R15, R9 ;  /* 0x0000000f10107223 */ /* 0x004fc80000000009 */
[----:B------:R-:W-:Y:S01]  /*0480*/  FFMA R24, R11, R24, R16 ;  /* 0x000000180b187223 */ /* 0x000fe20000000010 */
[----:B------:R-:W-:Y:S06]  /*0490*/  @P1 BRA `(.L_x_5) ;  /* 0xfffffffc005c1947 */ /* 0x000fec000383ffff */
.L_x_4:
[----:B------:R-:W-:Y:S05]  /*04a0*/  @!P0 BRA `(.L_x_3) ;  /* 0x0000000000fc8947 */ /* 0x000fea0003800000 */
[----:B------:R-:W-:Y:S02]  /*04b0*/  ISETP.GE.U32.AND P1, PT, R27, 0x4, PT ;  /* 0x000000041b00780c */ /* 0x000fe40003f26070 */
[----:B------:R-:W-:-:S04]  /*04c0*/  LOP3.LUT R16, R2, 0x3, RZ, 0xc0, !PT ;  /* 0x0000000302107812 */ /* 0x000fc800078ec0ff */
[----:B------:R-:W-:-:S07]  /*04d0*/  ISETP.NE.AND P0, PT, R16, RZ, PT ;  /* 0x000000ff1000720c */ /* 0x000fce0003f05270 */
[----:B------:R-:W-:Y:S06]  /*04e0*/  @!P1 BRA `(.L_x_6) ;  /* 0x00000000006c9947 */ /* 0x000fec0003800000 */
[----:B------:R-:W0:Y:S01]  /*04f0*/  LDC.64 R6, c[0x0][0x388] ;  /* 0x0000e200ff067b82 */ /* 0x000e220000000a00 */
[----:B------:R-:W1:Y:S01]  /*0500*/  LDCU.64 UR6, c[0x0][0x380] ;  /* 0x00007000ff0677ac */ /* 0x000e620008000a00 */
[----:B------:R-:W-:Y:S01]  /*0510*/  IMAD R9, R21, R3, R0 ;  /* 0x0000000315097224 */ /* 0x000fe200078e0200 */
[CC--:B------:R-:W-:Y:S02]  /*0520*/  IADD3 R5, PT, PT, R20.reuse, R21.reuse, RZ ;  /* 0x0000001514057210 */ /* 0x0c0fe40007ffe0ff */
[----:B------:R-:W-:-:S03]  /*0530*/  IADD3 R10, P1, PT, R20, R21, RZ ;  /* 0x00000015140a7210 */ /* 0x000fc60007f3e0ff */
[----:B------:R-:W2:Y:S01]  /*0540*/  LDC.64 R14, c[0x0][0x380] ;  /* 0x0000e000ff0e7b82 */ /* 0x000ea20000000a00 */
[----:B0-----:R-:W-:-:S04]  /*0550*/  IMAD.WIDE R6, R9, 0x4, R6 ;  /* 0x0000000409067825 */ /* 0x001fc800078e0206 */
[----:B------:R-:W-:Y:S02]  /*0560*/  IMAD.WIDE R8, R3, 0x4, R6 ;  /* 0x0000000403087825 */ /* 0x000fe400078e0206 */
[----:B------:R-:W3:Y:S02]  /*0570*/  LDG.E R6, desc[UR4][R6.64] ;  /* 0x0000000406067981 */ /* 0x000ee4000c1e1900 */
[----:B--2---:R-:W-:Y:S01]  /*0580*/  IMAD.WIDE.U32 R14, R5, 0x4, R14 ;  /* 0x00000004050e7825 */ /* 0x004fe200078e000e */
[----:B------:R-:W-:Y:S02]  /*0590*/  IADD3.X R5, PT, PT, RZ, RZ, RZ, P1, !PT ;  /* 0x000000ffff057210 */ /* 0x000fe40000ffe4ff */
[----:B-1----:R-:W-:-:S03]  /*05a0*/  LEA R4, P1, R10, UR6, 0x2 ;  /* 0x000000060a047c11 */ /* 0x002fc6000f8210ff */
[----:B------:R-:W3:Y:S01]  /*05b0*/  LDG.E R15, desc[UR4][R14.64] ;  /* 0x000000040e0f7981 */ /* 0x000ee2000c1e1900 */
[----:B------:R-:W-:Y:S01]  /*05c0*/  LEA.HI.X R5, R10, UR7, R5, 0x2, P1 ;  /* 0x000000070a057c11 */ /* 0x000fe200088f1405 */
[C---:B------:R-:W-:Y:S02]  /*05d0*/  IMAD.WIDE R10, R3.reuse, 0x4, R8 ;  /* 0x00000004030a7825 */ /* 0x040fe400078e0208 */
[----:B------:R-:W2:Y:S04]  /*05e0*/  LDG.E R8, desc[UR4][R8.64] ;  /* 0x0000000408087981 */ /* 0x000ea8000c1e1900 */
[----:B------:R-:W2:Y:S01]  /*05f0*/  LDG.E R17, desc[UR4][R4.64+0x4] ;  /* 0x0000040404117981 */ /* 0x000ea2000c1e1900 */
[----:B------:R-:W-:-:S03]  /*0600*/  IMAD.WIDE R12, R3, 0x4, R10 ;  /* 0x00000004030c7825 */ /* 0x000fc600078e020a */
[----:B------:R-:W4:Y:S04]  /*0610*/  LDG.E R22, desc[UR4][R10.64] ;  /* 0x000000040a167981 */ /* 0x000f28000c1e1900 */
[----:B------:R-:W4:Y:S04]  /*0620*/  LDG.E R18, desc[UR4][R4.64+0x8] ;  /* 0x0000080404127981 */ /* 0x000f28000c1e1900 */
[----:B------:R-:W5:Y:S04]  /*0630*/  LDG.E R26, desc[UR4][R4.64+0xc] ;  /* 0x00000c04041a7981 */ /* 0x000f68000c1e1900 */
[----:B------:R-:W5:Y:S01]  /*0640*/  LDG.E R12, desc[UR4][R12.64] ;  /* 0x000000040c0c7981 */ /* 0x000f62000c1e1900 */
[----:B------:R-:W-:Y:S01]  /*0650*/  IADD3 R21, PT, PT, R21, 0x4, RZ ;  /* 0x0000000415157810 */ /* 0x000fe20007ffe0ff */
[----:B---3--:R-:W-:-:S04]  /*0660*/  FFMA R24, R15, R6, R24 ;  /* 0x000000060f187223 */ /* 0x008fc80000000018 */
[----:B--2---:R-:W-:-:S04]  /*0670*/  FFMA R17, R17, R8, R24 ;  /* 0x0000000811117223 */ /* 0x004fc80000000018 */
[----:B----4-:R-:W-:-:S04]  /*0680*/  FFMA R17, R18, R22, R17 ;  /* 0x0000001612117223 */ /* 0x010fc80000000011 */
[----:B-----5:R-:W-:-:S07]  /*0690*/  FFMA R24, R26, R12, R17 ;  /* 0x0000000c1a187223 */ /* 0x020fce0000000011 */
.L_x_6:
[----:B------:R-:W-:Y:S05]  /*06a0*/  @!P0 BRA `(.L_x_3) ;  /* 0x00000000007c8947 */ /* 0x000fea0003800000 */
[----:B------:R-:W-:Y:S01]  /*06b0*/  ISETP.NE.AND P1, PT, R16, 0x1, PT ;  /* 0x000000011000780c */ /* 0x000fe20003f25270 */
[----:B------:R-:W0:Y:S01]  /*06c0*/  LDC.64 R12, c[0x0][0x380] ;  /* 0x0000e000ff0c7b82 */ /* 0x000e220000000a00 */
[----:B------:R-:W-:-:S04]  /*06d0*/  LOP3.LUT R2, R2, 0x1, RZ, 0xc0, !PT ;  /* 0x0000000102027812 */ /* 0x000fc800078ec0ff */
[----:B------:R-:W-:-:S03]  /*06e0*/  ISETP.NE.U32.AND P0, PT, R2, 0x1, PT ;  /* 0x000000010200780c */ /* 0x000fc60003f05070 */
[----:B------:R-:W1:Y:S04]  /*06f0*/  LDC.64 R10, c[0x0][0x388] ;  /* 0x0000e200ff0a7b82 */ /* 0x000e680000000a00 */
[CC--:B------:R-:W-:Y:S02]  /*0700*/  @P1 IADD3 R15, PT, PT, R20.reuse, R21.reuse, RZ ;  /* 0x00000015140f1210 */ /* 0x0c0fe40007ffe0ff */
[----:B------:R-:W-:Y:S02]  /*0710*/  @P1 IADD3 R2, P2, PT, R20, R21, RZ ;  /* 0x0000001514021210 */ /* 0x000fe40007f5e0ff */
[----:B------:R-:W2:Y:S02]  /*0720*/  @P1 LDC.64 R4, c[0x0][0x380] ;  /* 0x0000e000ff041b82 */ /* 0x000ea40000000a00 */
[----:B------:R-:W-:-:S06]  /*0730*/  @P1 IADD3.X R14, PT, PT, RZ, RZ, RZ, P2, !PT ;  /* 0x000000ffff0e1210 */ /* 0x000fcc00017fe4ff */
[----:B------:R-:W3:Y:S01]  /*0740*/  LDC.64 R6, c[0x0][0x380] ;  /* 0x0000e000ff067b82 */ /* 0x000ee20000000a00 */
[----:B0-----:R-:W-:-:S04]  /*0750*/  @P1 IMAD.WIDE.U32 R12, R15, 0x4, R12 ;  /* 0x000000040f0c1825 */ /* 0x001fc800078e000c */
[C---:B------:R-:W-:Y:S01]  /*0760*/  @P1 IMAD R15, R21.reuse, R3, R0 ;  /* 0x00000003150f1224 */ /* 0x040fe200078e0200 */
[----:B------:R-:W-:Y:S01]  /*0770*/  @P1 IADD3 R21, PT, PT, R21, 0x2, RZ ;  /* 0x0000000215151810 */ /* 0x000fe20007ffe0ff */
[----:B------:R-:W4:Y:S01]  /*0780*/  @P1 LDG.E R13, desc[UR4][R12.64] ;  /* 0x000000040c0d1981 */ /* 0x000f22000c1e1900 */
[----:B------:R-:W0:Y:S01]  /*0790*/  LDC.64 R8, c[0x0][0x388] ;  /* 0x0000e200ff087b82 */ /* 0x000e220000000a00 */
[----:B-1----:R-:W-:Y:S01]  /*07a0*/  @P1 IMAD.WIDE R10, R15, 0x4, R10 ;  /* 0x000000040f0a1825 */ /* 0x002fe200078e020a */
[----:B------:R-:W-:Y:S02]  /*07b0*/  @!P0 IADD3 R17, PT, PT, R20, R21, RZ ;  /* 0x0000001514118210 */ /* 0x000fe40007ffe0ff */
[----:B--2---:R-:W-:Y:S01]  /*07c0*/  @P1 LEA R4, P2, R2, R4, 0x2 ;  /* 0x0000000402041211 */ /* 0x004fe200078410ff */
[----:B------:R-:W-:-:S03]  /*07d0*/  @!P0 IMAD R21, R21, R3, R0 ;  /* 0x0000000315158224 */ /* 0x000fc600078e0200 */
[----:B------:R-:W-:Y:S01]  /*07e0*/  @P1 LEA.HI.X R5, R2, R5, R14, 0x2, P2 ;  /* 0x0000000502051211 */ /* 0x000fe200010f140e */
[----:B------:R-:W-:Y:S01]  /*07f0*/  @P1 IMAD.WIDE R14, R3, 0x4, R10 ;  /* 0x00000004030e1825 */ /* 0x000fe200078e020a */
[----:B------:R-:W4:Y:S03]  /*0800*/  @P1 LDG.E R2, desc[UR4][R10.64] ;  /* 0x000000040a021981 */ /* 0x000f26000c1e1900 */
[----:B---3--:R-:W-:Y:S01]  /*0810*/  @!P0 IMAD.WIDE.U32 R6, R17, 0x4, R6 ;  /* 0x0000000411068825 */ /* 0x008fe200078e0006 */
[----:B------:R-:W2:Y:S04]  /*0820*/  @P1 LDG.E R5, desc[UR4][R4.64+0x4] ;  /* 0x0000040404051981 */ /* 0x000ea8000c1e1900 */
[----:B------:R-:W2:Y:S01]  /*0830*/  @P1 LDG.E R14, desc[UR4][R14.64] ;  /* 0x000000040e0e1981 */ /* 0x000ea2000c1e1900 */
[----:B0-----:R-:W-:-:S03]  /*0840*/  @!P0 IMAD.WIDE R8, R21, 0x4, R8 ;  /* 0x0000000415088825 */ /* 0x001fc600078e0208 */
[----:B------:R-:W3:Y:S04]  /*0850*/  @!P0 LDG.E R7, desc[UR4][R6.64] ;  /* 0x0000000406078981 */ /* 0x000ee8000c1e1900 */
[----:B------:R-:W3:Y:S01]  /*0860*/  @!P0 LDG.E R8, desc[UR4][R8.64] ;  /* 0x0000000408088981 */ /* 0x000ee2000c1e1900 */
[----:B----4-:R-:W-:-:S04]  /*0870*/  @P1 FFMA R2, R13, R2, R24 ;  /* 0x000000020d021223 */ /* 0x010fc80000000018 */
[----:B--2---:R-:W-:-:S04]  /*0880*/  @P1 FFMA R24, R5, R14, R2 ;  /* 0x0000000e05181223 */ /* 0x004fc80000000002 */
[----:B---3--:R-:W-:-:S07]  /*0890*/  @!P0 FFMA R24, R7, R8, R24 ;  /* 0x0000000807188223 */ /* 0x008fce0000000018 */
.L_x_3:
[----:B------:R-:W0:Y:S01]  /*08a0*/  LDC.64 R4, c[0x0][0x390] ;  /* 0x0000e400ff047b82 */ /* 0x000e220000000a00 */
[----:B------:R-:W-:-:S04]  /*08b0*/  IMAD R3, R19, R3, R0 ;  /* 0x0000000313037224 */ /* 0x000fc800078e0200 */
[----:B0-----:R-:W-:-:S05]  /*08c0*/  IMAD.WIDE R2, R3, 0x4, R4 ;  /* 0x0000000403027825 */ /* 0x001fca00078e0204 */
[----:B------:R-:W-:Y:S01]  /*08d0*/  STG.E desc[UR4][R2.64], R24 ;  /* 0x0000001802007986 */ /* 0x000fe2000c101904 */
[----:B------:R-:W-:Y:S05]  /*08e0*/  EXIT ;  /* 0x000000000000794d */ /* 0x000fea0003800000 */
.L_x_7:
        /* <DEDUP_REMOVED lines=9> */
.L_x_9:


//--------------------- .nv.shared._Z19matrixMultiplyTiledPfS_S_iii --------------------------
	.section	.nv.shared._Z19matrixMultiplyTiledPfS_S_iii,"aw",@nobits
	.sectionflags	@""
	.align	4
.nv.shared._Z19matrixMultiplyTiledPfS_S_iii:
	.zero		3072


//--------------------- .nv.shared.reserved.0     --------------------------
	.section	.nv.shared.reserved.0,"aw",@nobits
	.weak		__nv_reservedSMEM_offset_0_alias
	.size		__nv_reservedSMEM_offset_0_alias, 0, 64
	.other		__nv_reservedSMEM_offset_0_alias,@"STO_CUDA_RESERVED_SHARED STV_DEFAULT"
__nv_reservedSMEM_offset_0_alias:
	.zero		0
	.zero		64


//--------------------- .nv.constant0._Z19matrixMultiplyTiledPfS_S_iii --------------------------
	.section	.nv.constant0._Z19matrixMultiplyTiledPfS_S_iii,"a",@progbits
	.sectionflags	@""
	.align	4
.nv.constant0._Z19matrixMultiplyTiledPfS_S_iii:
	.zero		932


//--------------------- .nv.constant0._Z19matrixMultiplyNaivePfS_S_iii --------------------------
	.section	.nv.constant0._Z19matrixMultiplyNaivePfS_S_iii,"a",@progbits
	.sectionflags	@""
	.align	4
.nv.constant0._Z19matrixMultiplyNaivePfS_S_iii:
	.zero		932


//--------------------- SYMBOLS --------------------------

	.type		.nv.reservedSmem.offset0,@object
	.size		.nv.reservedSmem.offset0,0x4
	.type		.nv.reservedSmem.cap,@object
	.size		.nv.reservedSmem.cap,0x4
